	.headerflags	@"EF_CUDA_TEXMODE_UNIFIED EF_CUDA_64BIT_ADDRESS EF_CUDA_ACCELERATORS EF_CUDA_SM90 EF_CUDA_VIRTUAL_SM(EF_CUDA_SM90)"
	.elftype	@"ET_EXEC"


//--------------------- .nv.info                  --------------------------
	.section	.nv.info,"",@"SHT_CUDA_INFO"
	.align	4


	//----- nvinfo : EIATTR_REGCOUNT
	.align		4
        /*0000*/ 	.byte	0x04, 0x2f
        /*0002*/ 	.short	(.L_3 - .L_2)
	.align		4
.L_2:
        /*0004*/ 	.word	index@(triton_poi_fused__native_batch_norm_legit_no_training_relu_14)
        /*0008*/ 	.word	0x00000012


	//----- nvinfo : EIATTR_MIN_STACK_SIZE
	.align		4
.L_3:
        /*000c*/ 	.byte	0x04, 0x12
        /*000e*/ 	.short	(.L_5 - .L_4)
	.align		4
.L_4:
        /*0010*/ 	.word	index@(triton_poi_fused__native_batch_norm_legit_no_training_relu_14)
        /*0014*/ 	.word	0x00000000


	//----- nvinfo : EIATTR_FRAME_SIZE
	.align		4
.L_5:
        /*0018*/ 	.byte	0x04, 0x11
        /*001a*/ 	.short	(.L_7 - .L_6)
	.align		4
.L_6:
        /*001c*/ 	.word	index@(triton_poi_fused__native_batch_norm_legit_no_training_relu_14)
        /*0020*/ 	.word	0x00000000


	//----- nvinfo : EIATTR_MIN_STACK_SIZE
	.align		4
.L_7:
        /*0024*/ 	.byte	0x04, 0x12
        /*0026*/ 	.short	(.L_9 - .L_8)
	.align		4
.L_8:
        /*0028*/ 	.word	index@(triton_poi_fused__native_batch_norm_legit_no_training_relu_14)
        /*002c*/ 	.word	0x00000000
.L_9:


//--------------------- .nv.info.triton_poi_fused__native_batch_norm_legit_no_training_relu_14 --------------------------
	.section	.nv.info.triton_poi_fused__native_batch_norm_legit_no_training_relu_14,"",@"SHT_CUDA_INFO"
	.sectionflags	@""
	.align	4


	//----- nvinfo : EIATTR_CUDA_API_VERSION
	.align		4
        /*0000*/ 	.byte	0x04, 0x37
        /*0002*/ 	.short	(.L_11 - .L_10)
.L_10:
        /*0004*/ 	.word	0x0000007c


	//----- nvinfo : EIATTR_KPARAM_INFO
	.align		4
.L_11:
        /*0008*/ 	.byte	0x04, 0x17
        /*000a*/ 	.short	(.L_13 - .L_12)
.L_12:
        /*000c*/ 	.word	0x00000000
        /*0010*/ 	.short	0x0006
        /*0012*/ 	.short	0x0030
        /*0014*/ 	.byte	0x00, 0xf0, 0x11, 0x00


	//----- nvinfo : EIATTR_KPARAM_INFO
	.align		4
.L_13:
        /*0018*/ 	.byte	0x04, 0x17
        /*001a*/ 	.short	(.L_15 - .L_14)
.L_14:
        /*001c*/ 	.word	0x00000000
        /*0020*/ 	.short	0x0005
        /*0022*/ 	.short	0x0028
        /*0024*/ 	.byte	0x00, 0xf4, 0x21, 0x00


	//----- nvinfo : EIATTR_KPARAM_INFO
	.align		4
.L_15:
        /*0028*/ 	.byte	0x04, 0x17
        /*002a*/ 	.short	(.L_17 - .L_16)
.L_16:
        /*002c*/ 	.word	0x00000000
        /*0030*/ 	.short	0x0004
        /*0032*/ 	.short	0x0020
        /*0034*/ 	.byte	0x00, 0xf4, 0x21, 0x00


	//----- nvinfo : EIATTR_KPARAM_INFO
	.align		4
.L_17:
        /*0038*/ 	.byte	0x04, 0x17
        /*003a*/ 	.short	(.L_19 - .L_18)
.L_18:
        /*003c*/ 	.word	0x00000000
        /*0040*/ 	.short	0x0003
        /*0042*/ 	.short	0x0018
        /*0044*/ 	.byte	0x00, 0xf4, 0x21, 0x00


	//----- nvinfo : EIATTR_KPARAM_INFO
	.align		4
.L_19:
        /*0048*/ 	.byte	0x04, 0x17
        /*004a*/ 	.short	(.L_21 - .L_20)
.L_20:
        /*004c*/ 	.word	0x00000000
        /*0050*/ 	.short	0x0002
        /*0052*/ 	.short	0x0010
        /*0054*/ 	.byte	0x00, 0xf4, 0x21, 0x00


	//----- nvinfo : EIATTR_KPARAM_INFO
	.align		4
.L_21:
        /*0058*/ 	.byte	0x04, 0x17
        /*005a*/ 	.short	(.L_23 - .L_22)
.L_22:
        /*005c*/ 	.word	0x00000000
        /*0060*/ 	.short	0x0001
        /*0062*/ 	.short	0x0008
        /*0064*/ 	.byte	0x00, 0xf4, 0x21, 0x00


	//----- nvinfo : EIATTR_KPARAM_INFO
	.align		4
.L_23:
        /*0068*/ 	.byte	0x04, 0x17
        /*006a*/ 	.short	(.L_25 - .L_24)
.L_24:
        /*006c*/ 	.word	0x00000000
        /*0070*/ 	.short	0x0000
        /*0072*/ 	.short	0x0000
        /*0074*/ 	.byte	0x00, 0xf4, 0x21, 0x00


	//----- nvinfo : EIATTR_SPARSE_MMA_MASK
	.align		4
.L_25:
        /*0078*/ 	.byte	0x03, 0x50
        /*007a*/ 	.short	0x0000


	//----- nvinfo : EIATTR_MAXREG_COUNT
	.align		4
        /*007c*/ 	.byte	0x03, 0x1b
        /*007e*/ 	.short	0x00ff


	//----- nvinfo : EIATTR_EXIT_INSTR_OFFSETS
	.align		4
        /*0080*/ 	.byte	0x04, 0x1c
        /*0082*/ 	.short	(.L_27 - .L_26)


	//   ....[0]....
.L_26:
        /*0084*/ 	.word	0x000003d0


	//----- nvinfo : EIATTR_REQNTID
	.align		4
.L_27:
        /*0088*/ 	.byte	0x04, 0x10
        /*008a*/ 	.short	(.L_29 - .L_28)
.L_28:
        /*008c*/ 	.word	0x00000100
        /*0090*/ 	.word	0x00000001
        /*0094*/ 	.word	0x00000001


	//----- nvinfo : EIATTR_CBANK_PARAM_SIZE
	.align		4
.L_29:
        /*0098*/ 	.byte	0x03, 0x19
        /*009a*/ 	.short	0x0034


	//----- nvinfo : EIATTR_PARAM_CBANK
	.align		4
        /*009c*/ 	.byte	0x04, 0x0a
        /*009e*/ 	.short	(.L_31 - .L_30)
	.align		4
.L_30:
        /*00a0*/ 	.word	index@(.nv.constant0.triton_poi_fused__native_batch_norm_legit_no_training_relu_14)
        /*00a4*/ 	.short	0x0210
        /*00a6*/ 	.short	0x0034


	//----- nvinfo : EIATTR_SW_WAR
	.align		4
.L_31:
        /*00a8*/ 	.byte	0x04, 0x36
        /*00aa*/ 	.short	(.L_33 - .L_32)
.L_32:
        /*00ac*/ 	.word	0x00000008
.L_33:


//--------------------- .nv.callgraph             --------------------------
	.section	.nv.callgraph,"",@"SHT_CUDA_CALLGRAPH"
	.align	4
	.sectionentsize	8
	.align		4
        /*0000*/ 	.word	0x00000000
	.align		4
        /*0004*/ 	.word	0xffffffff
	.align		4
        /*0008*/ 	.word	0x00000000
	.align		4
        /*000c*/ 	.word	0xfffffffe
	.align		4
        /*0010*/ 	.word	0x00000000
	.align		4
        /*0014*/ 	.word	0xfffffffd
	.align		4
        /*0018*/ 	.word	0x00000000
	.align		4
        /*001c*/ 	.word	0xfffffffc


//--------------------- .nv.constant4             --------------------------
	.section	.nv.constant4,"a",@progbits
	.align	8
	.align		8
.nv.constant4:
        /*0000*/ 	.dword	_$_str
	.align		8
        /*0008*/ 	.dword	_$_str_$_2


//--------------------- .text.triton_poi_fused__native_batch_norm_legit_no_training_relu_14 --------------------------
	.section	.text.triton_poi_fused__native_batch_norm_legit_no_training_relu_14,"ax",@progbits
	.align	128
        .global         triton_poi_fused__native_batch_norm_legit_no_training_relu_14
        .type           triton_poi_fused__native_batch_norm_legit_no_training_relu_14,@function
        .size           triton_poi_fused__native_batch_norm_legit_no_training_relu_14,(.L_x_1 - triton_poi_fused__native_batch_norm_legit_no_training_relu_14)
        .other          triton_poi_fused__native_batch_norm_legit_no_training_relu_14,@"STO_CUDA_ENTRY STV_DEFAULT"
triton_poi_fused__native_batch_norm_legit_no_training_relu_14:
.text.triton_poi_fused__native_batch_norm_legit_no_training_relu_14:
[----:B------:R-:W-:Y:S01]  /*0000*/  LDC R1, c[0x0][0x28] ;  /* 0x00000a00ff017b82 */ /* 0x000fe20000000800 */
[----:B------:R-:W1:Y:S07]  /*0010*/  S2R R0, SR_TID.X ;  /* 0x0000000000007919 */ /* 0x000e6e0000002100 */
[----:B------:R-:W2:Y:S01]  /*0020*/  LDC.64 R2, c[0x0][0x220] ;  /* 0x00008800ff027b82 */ /* 0x000ea20000000a00 */
[----:B------:R-:W-:Y:S01]  /*0030*/  ULDC.64 UR4, c[0x0][0x208] ;  /* 0x0000820000047ab9 */ /* 0x000fe20000000a00 */
[----:B------:R-:W3:Y:S06]  /*0040*/  S2R R7, SR_CTAID.X ;  /* 0x0000000000077919 */ /* 0x000eec0000002500 */
[----:B------:R-:W4:Y:S08]  /*0050*/  LDC.64 R8, c[0x0][0x228] ;  /* 0x00008a00ff087b82 */ /* 0x000f300000000a00 */
[----:B------:R-:W5:Y:S01]  /*0060*/  LDC.64 R10, c[0x0][0x230] ;  /* 0x00008c00ff0a7b82 */ /* 0x000f620000000a00 */
[----:B-1----:R-:W-:-:S02]  /*0070*/  SHF.L.U32 R0, R0, 0x1, RZ ;  /* 0x0000000100007819 */ /* 0x002fc400000006ff */
[----:B---3--:R-:W-:Y:S02]  /*0080*/  SHF.R.S32.HI R5, RZ, 0x16, R7 ;  /* 0x00000016ff057819 */ /* 0x008fe40000011407 */
[----:B------:R-:W-:Y:S02]  /*0090*/  LOP3.LUT R0, R0, 0x1fe, RZ, 0xc0, !PT ;  /* 0x000001fe00007812 */ /* 0x000fe400078ec0ff */
[----:B------:R-:W-:Y:S02]  /*00a0*/  SGXT R5, R5, 0x1 ;  /* 0x000000010505781a */ /* 0x000fe40000000200 */
[----:B------:R-:W-:Y:S02]  /*00b0*/  LEA R0, R7, R0, 0x9 ;  /* 0x0000000007007211 */ /* 0x000fe400078e48ff */
[----:B------:R-:W1:Y:S02]  /*00c0*/  LDC.64 R6, c[0x0][0x218] ;  /* 0x00008600ff067b82 */ /* 0x000e640000000a00 */
[----:B------:R-:W-:-:S04]  /*00d0*/  LEA.HI R5, R5, R0, RZ, 0x8 ;  /* 0x0000000005057211 */ /* 0x000fc800078f40ff */
[----:B------:R-:W-:-:S04]  /*00e0*/  LOP3.LUT R5, R5, 0xffffff00, RZ, 0xc0, !PT ;  /* 0xffffff0005057812 */ /* 0x000fc800078ec0ff */
[----:B------:R-:W-:Y:S02]  /*00f0*/  IADD3 R13, R0, -R5, RZ ;  /* 0x80000005000d7210 */ /* 0x000fe40007ffe0ff */
[----:B------:R-:W3:Y:S03]  /*0100*/  LDC.64 R4, c[0x0][0x210] ;  /* 0x00008400ff047b82 */ /* 0x000ee60000000a00 */
[----:B--2---:R-:W-:-:S06]  /*0110*/  IMAD.WIDE R2, R13, 0x4, R2 ;  /* 0x000000040d027825 */ /* 0x004fcc00078e0202 */
[----:B------:R-:W2:Y:S01]  /*0120*/  LDG.E.EL.64 R2, desc[UR4][R2.64] ;  /* 0x0000000402027981 */ /* 0x000ea2000c2e1b00 */
[----:B-1----:R-:W-:-:S04]  /*0130*/  IMAD.WIDE R6, R13, 0x4, R6 ;  /* 0x000000040d067825 */ /* 0x002fc800078e0206 */
[C---:B----4-:R-:W-:Y:S02]  /*0140*/  IMAD.WIDE R8, R13.reuse, 0x4, R8 ;  /* 0x000000040d087825 */ /* 0x050fe400078e0208 */
[----:B------:R-:W4:Y:S02]  /*0150*/  LDG.E.EL.64 R6, desc[UR4][R6.64] ;  /* 0x0000000406067981 */ /* 0x000f24000c2e1b00 */
[----:B-----5:R-:W-:Y:S02]  /*0160*/  IMAD.WIDE R10, R13, 0x4, R10 ;  /* 0x000000040d0a7825 */ /* 0x020fe400078e020a */
[----:B------:R-:W5:Y:S02]  /*0170*/  LDG.E.EL.64 R8, desc[UR4][R8.64] ;  /* 0x0000000408087981 */ /* 0x000f64000c2e1b00 */
[----:B---3--:R-:W-:Y:S02]  /*0180*/  IMAD.WIDE R4, R0, 0x4, R4 ;  /* 0x0000000400047825 */ /* 0x008fe400078e0204 */
[----:B------:R-:W5:Y:S04]  /*0190*/  LDG.E.EL.64 R10, desc[UR4][R10.64] ;  /* 0x000000040a0a7981 */ /* 0x000f68000c2e1b00 */
[----:B------:R-:W4:Y:S01]  /*01a0*/  LDG.E.64 R4, desc[UR4][R4.64] ;  /* 0x0000000404047981 */ /* 0x000f22000c1e1b00 */
[----:B------:R-:W-:Y:S01]  /*01b0*/  HFMA2.MMA R14, -RZ, RZ, 1.625, 0 ;  /* 0x3e800000ff0e7435 */ /* 0x000fe200000001ff */
[----:B--2---:R-:W-:Y:S01]  /*01c0*/  FADD R2, R2, 9.9999997473787516356e-06 ;  /* 0x3727c5ac02027421 */ /* 0x004fe20000000000 */
[----:B------:R-:W-:-:S03]  /*01d0*/  FADD R3, R3, 9.9999997473787516356e-06 ;  /* 0x3727c5ac03037421 */ /* 0x000fc60000000000 */
[----:B------:R-:W1:Y:S08]  /*01e0*/  MUFU.SQRT R12, R2 ;  /* 0x00000002000c7308 */ /* 0x000e700000002000 */
[----:B------:R2:W3:Y:S01]  /*01f0*/  MUFU.SQRT R13, R3 ;  /* 0x00000003000d7308 */ /* 0x0004e20000002000 */
[C---:B-1----:R-:W-:Y:S02]  /*0200*/  FSETP.GT.AND P0, PT, R12.reuse, 8.50705917302346158658e+37, PT ;  /* 0x7e8000000c00780b */ /* 0x042fe40003f04000 */
[----:B------:R-:W-:Y:S01]  /*0210*/  FSETP.GEU.AND P2, PT, R12, 1.175494350822287508e-38, PT ;  /* 0x008000000c00780b */ /* 0x000fe20003f4e000 */
[----:B--2---:R-:W1:Y:S01]  /*0220*/  LDC.64 R2, c[0x0][0x238] ;  /* 0x00008e00ff027b82 */ /* 0x004e620000000a00 */
[----:B---3--:R-:W-:-:S02]  /*0230*/  FSETP.GT.AND P1, PT, R13, 8.50705917302346158658e+37, PT ;  /* 0x7e8000000d00780b */ /* 0x008fc40003f24000 */
[----:B------:R-:W-:-:S07]  /*0240*/  FSETP.GEU.AND P3, PT, R13, 1.175494350822287508e-38, PT ;  /* 0x008000000d00780b */ /* 0x000fce0003f6e000 */
[----:B------:R-:W-:-:S04]  /*0250*/  @P0 FMUL R12, R12, 0.25 ;  /* 0x3e8000000c0c0820 */ /* 0x000fc80000400000 */
[----:B------:R-:W-:Y:S01]  /*0260*/  @!P2 FMUL R12, R12, 16777216 ;  /* 0x4b8000000c0ca820 */ /* 0x000fe20000400000 */
[----:B------:R-:W-:-:S04]  /*0270*/  @P1 FMUL R13, R13, 0.25 ;  /* 0x3e8000000d0d1820 */ /* 0x000fc80000400000 */
[----:B------:R-:W-:Y:S01]  /*0280*/  @!P3 FMUL R13, R13, 16777216 ;  /* 0x4b8000000d0db820 */ /* 0x000fe20000400000 */
[----:B------:R-:W2:Y:S01]  /*0290*/  MUFU.RCP R12, R12 ;  /* 0x0000000c000c7308 */ /* 0x000ea20000001000 */
[----:B------:R-:W-:-:S07]  /*02a0*/  FSEL R15, R14, 1, P0 ;  /* 0x3f8000000e0f7808 */ /* 0x000fce0000000000 */
[----:B------:R-:W3:Y:S01]  /*02b0*/  MUFU.RCP R13, R13 ;  /* 0x0000000d000d7308 */ /* 0x000ee20000001000 */
[----:B------:R-:W-:Y:S01]  /*02c0*/  FSEL R14, R14, 1, P1 ;  /* 0x3f8000000e0e7808 */ /* 0x000fe20000800000 */
[----:B------:R-:W-:-:S04]  /*02d0*/  @!P2 FMUL R15, R15, 16777216 ;  /* 0x4b8000000f0fa820 */ /* 0x000fc80000400000 */
[----:B------:R-:W-:Y:S01]  /*02e0*/  @!P3 FMUL R14, R14, 16777216 ;  /* 0x4b8000000e0eb820 */ /* 0x000fe20000400000 */
[----:B----4-:R-:W-:Y:S01]  /*02f0*/  FADD R5, R5, -R7 ;  /* 0x8000000705057221 */ /* 0x010fe20000000000 */
[----:B------:R-:W-:Y:S01]  /*0300*/  FADD R4, R4, -R6 ;  /* 0x8000000604047221 */ /* 0x000fe20000000000 */
[----:B--2---:R-:W-:Y:S01]  /*0310*/  FMUL R15, R12, R15 ;  /* 0x0000000f0c0f7220 */ /* 0x004fe20000400000 */
[----:B---3--:R-:W-:-:S03]  /*0320*/  FMUL R14, R13, R14 ;  /* 0x0000000e0d0e7220 */ /* 0x008fc60000400000 */
[----:B------:R-:W-:Y:S01]  /*0330*/  FMUL R15, R4, R15 ;  /* 0x0000000f040f7220 */ /* 0x000fe20000400000 */
[----:B------:R-:W-:-:S03]  /*0340*/  FMUL R14, R5, R14 ;  /* 0x0000000e050e7220 */ /* 0x000fc60000400000 */
[----:B-----5:R-:W-:Y:S01]  /*0350*/  FFMA R8, R8, R15, R10 ;  /* 0x0000000f08087223 */ /* 0x020fe2000000000a */
[----:B------:R-:W-:-:S04]  /*0360*/  FFMA R9, R9, R14, R11 ;  /* 0x0000000e09097223 */ /* 0x000fc8000000000b */
[----:B------:R-:W-:Y:S02]  /*0370*/  FSETP.GEU.AND P0, PT, R8, RZ, PT ;  /* 0x000000ff0800720b */ /* 0x000fe40003f0e000 */
[C---:B------:R-:W-:Y:S01]  /*0380*/  FSETP.GEU.AND P1, PT, R9.reuse, RZ, PT ;  /* 0x000000ff0900720b */ /* 0x040fe20003f2e000 */
[----:B-1----:R-:W-:Y:S01]  /*0390*/  IMAD.WIDE R2, R0, 0x4, R2 ;  /* 0x0000000400027825 */ /* 0x002fe200078e0202 */
[----:B------:R-:W-:Y:S02]  /*03a0*/  FSEL R8, R8, RZ, P0 ;  /* 0x000000ff08087208 */ /* 0x000fe40000000000 */
[----:B------:R-:W-:-:S05]  /*03b0*/  FSEL R9, R9, RZ, P1 ;  /* 0x000000ff09097208 */ /* 0x000fca0000800000 */
[----:B------:R-:W-:Y:S01]  /*03c0*/  STG.E.64 desc[UR4][R2.64], R8 ;  /* 0x0000000802007986 */ /* 0x000fe2000c101b04 */
[----:B------:R-:W-:Y:S05]  /*03d0*/  EXIT ;  /* 0x000000000000794d */ /* 0x000fea0003800000 */
.L_x_0:
[----:B------:R-:W-:-:S00]  /*03e0*/  BRA `(.L_x_0) ;  /* 0xfffffffc00fc7947 */ /* 0x000fc0000383ffff */
[----:B------:R-:W-:-:S00]  /*03f0*/  NOP ;  /* 0x0000000000007918 */ /* 0x000fc00000000000 */
        /* <DEDUP_REMOVED lines=8> */
.L_x_1:


//--------------------- .nv.global.init           --------------------------
	.section	.nv.global.init,"aw",@progbits
.nv.global.init:
	.type		_$_str,@object
	.size		_$_str,(_$_str_$_2 - _$_str)
_$_str:
        /*0000*/ 	.byte	0x5f, 0x5f, 0x43, 0x55, 0x44, 0x41, 0x5f, 0x46, 0x54, 0x5a, 0x00
	.type		_$_str_$_2,@object
	.size		_$_str_$_2,(.L_1 - _$_str_$_2)
_$_str_$_2:
        /*000b*/ 	.byte	0x5f, 0x5f, 0x43, 0x55, 0x44, 0x41, 0x5f, 0x50, 0x52, 0x45, 0x43, 0x5f, 0x53, 0x51, 0x52, 0x54
        /*001b*/ 	.byte	0x00
.L_1:


//--------------------- .nv.constant0.triton_poi_fused__native_batch_norm_legit_no_training_relu_14 --------------------------
	.section	.nv.constant0.triton_poi_fused__native_batch_norm_legit_no_training_relu_14,"a",@progbits
	.sectionflags	@""
	.align	4
.nv.constant0.triton_poi_fused__native_batch_norm_legit_no_training_relu_14:
	.zero		580
